//
// Generated by NVIDIA NVVM Compiler
//
// Compiler Build ID: CL-36424714
// Cuda compilation tools, release 13.0, V13.0.88
// Based on NVVM 20.0.0
//

.version 9.0
.target sm_100
.address_size 64

	// .globl	_Z6matmulPfS_S_
// _ZZ6matmulPfS_S_E2sA has been demoted
// _ZZ6matmulPfS_S_E2sB has been demoted

.visible .entry _Z6matmulPfS_S_(
	.param .u64 .ptr .align 1 _Z6matmulPfS_S__param_0,
	.param .u64 .ptr .align 1 _Z6matmulPfS_S__param_1,
	.param .u64 .ptr .align 1 _Z6matmulPfS_S__param_2
)
{
	.local .align 16 .b8 	__local_depot0[1152];
	.reg .b64 	%SP;
	.reg .b64 	%SPL;
	.reg .pred 	%p<4>;
	.reg .b32 	%r<47>;
	.reg .b32 	%f<252>;
	.reg .b64 	%rd<29>;
	// demoted variable
	.shared .align 4 .b8 _ZZ6matmulPfS_S_E2sA[4096];
	// demoted variable
	.shared .align 4 .b8 _ZZ6matmulPfS_S_E2sB[4096];
	mov.u64 	%SPL, __local_depot0;
	ld.param.u64 	%rd9, [_Z6matmulPfS_S__param_2];
	cvta.to.global.u64 	%rd1, %rd9;
	add.u64 	%rd2, %SPL, 0;
	add.u64 	%rd3, %SPL, 1024;
	add.u64 	%rd4, %SPL, 1088;
	mov.f32 	%f1, 0f00000000;
	st.local.v4.f32 	[%rd2], {%f1, %f1, %f1, %f1};
	st.local.v4.f32 	[%rd2+16], {%f1, %f1, %f1, %f1};
	st.local.v4.f32 	[%rd2+32], {%f1, %f1, %f1, %f1};
	st.local.v4.f32 	[%rd2+48], {%f1, %f1, %f1, %f1};
	st.local.v4.f32 	[%rd2+64], {%f1, %f1, %f1, %f1};
	st.local.v4.f32 	[%rd2+80], {%f1, %f1, %f1, %f1};
	st.local.v4.f32 	[%rd2+96], {%f1, %f1, %f1, %f1};
	st.local.v4.f32 	[%rd2+112], {%f1, %f1, %f1, %f1};
	st.local.v4.f32 	[%rd2+128], {%f1, %f1, %f1, %f1};
	st.local.v4.f32 	[%rd2+144], {%f1, %f1, %f1, %f1};
	st.local.v4.f32 	[%rd2+160], {%f1, %f1, %f1, %f1};
	st.local.v4.f32 	[%rd2+176], {%f1, %f1, %f1, %f1};
	st.local.v4.f32 	[%rd2+192], {%f1, %f1, %f1, %f1};
	st.local.v4.f32 	[%rd2+208], {%f1, %f1, %f1, %f1};
	st.local.v4.f32 	[%rd2+224], {%f1, %f1, %f1, %f1};
	st.local.v4.f32 	[%rd2+240], {%f1, %f1, %f1, %f1};
	st.local.v4.f32 	[%rd2+256], {%f1, %f1, %f1, %f1};
	st.local.v4.f32 	[%rd2+272], {%f1, %f1, %f1, %f1};
	st.local.v4.f32 	[%rd2+288], {%f1, %f1, %f1, %f1};
	st.local.v4.f32 	[%rd2+304], {%f1, %f1, %f1, %f1};
	st.local.v4.f32 	[%rd2+320], {%f1, %f1, %f1, %f1};
	st.local.v4.f32 	[%rd2+336], {%f1, %f1, %f1, %f1};
	st.local.v4.f32 	[%rd2+352], {%f1, %f1, %f1, %f1};
	st.local.v4.f32 	[%rd2+368], {%f1, %f1, %f1, %f1};
	st.local.v4.f32 	[%rd2+384], {%f1, %f1, %f1, %f1};
	st.local.v4.f32 	[%rd2+400], {%f1, %f1, %f1, %f1};
	st.local.v4.f32 	[%rd2+416], {%f1, %f1, %f1, %f1};
	st.local.v4.f32 	[%rd2+432], {%f1, %f1, %f1, %f1};
	st.local.v4.f32 	[%rd2+448], {%f1, %f1, %f1, %f1};
	st.local.v4.f32 	[%rd2+464], {%f1, %f1, %f1, %f1};
	st.local.v4.f32 	[%rd2+480], {%f1, %f1, %f1, %f1};
	st.local.v4.f32 	[%rd2+496], {%f1, %f1, %f1, %f1};
	st.local.v4.f32 	[%rd2+512], {%f1, %f1, %f1, %f1};
	st.local.v4.f32 	[%rd2+528], {%f1, %f1, %f1, %f1};
	st.local.v4.f32 	[%rd2+544], {%f1, %f1, %f1, %f1};
	st.local.v4.f32 	[%rd2+560], {%f1, %f1, %f1, %f1};
	st.local.v4.f32 	[%rd2+576], {%f1, %f1, %f1, %f1};
	st.local.v4.f32 	[%rd2+592], {%f1, %f1, %f1, %f1};
	st.local.v4.f32 	[%rd2+608], {%f1, %f1, %f1, %f1};
	st.local.v4.f32 	[%rd2+624], {%f1, %f1, %f1, %f1};
	st.local.v4.f32 	[%rd2+640], {%f1, %f1, %f1, %f1};
	st.local.v4.f32 	[%rd2+656], {%f1, %f1, %f1, %f1};
	st.local.v4.f32 	[%rd2+672], {%f1, %f1, %f1, %f1};
	st.local.v4.f32 	[%rd2+688], {%f1, %f1, %f1, %f1};
	st.local.v4.f32 	[%rd2+704], {%f1, %f1, %f1, %f1};
	st.local.v4.f32 	[%rd2+720], {%f1, %f1, %f1, %f1};
	st.local.v4.f32 	[%rd2+736], {%f1, %f1, %f1, %f1};
	st.local.v4.f32 	[%rd2+752], {%f1, %f1, %f1, %f1};
	st.local.v4.f32 	[%rd2+768], {%f1, %f1, %f1, %f1};
	st.local.v4.f32 	[%rd2+784], {%f1, %f1, %f1, %f1};
	st.local.v4.f32 	[%rd2+800], {%f1, %f1, %f1, %f1};
	st.local.v4.f32 	[%rd2+816], {%f1, %f1, %f1, %f1};
	st.local.v4.f32 	[%rd2+832], {%f1, %f1, %f1, %f1};
	st.local.v4.f32 	[%rd2+848], {%f1, %f1, %f1, %f1};
	st.local.v4.f32 	[%rd2+864], {%f1, %f1, %f1, %f1};
	st.local.v4.f32 	[%rd2+880], {%f1, %f1, %f1, %f1};
	st.local.v4.f32 	[%rd2+896], {%f1, %f1, %f1, %f1};
	st.local.v4.f32 	[%rd2+912], {%f1, %f1, %f1, %f1};
	st.local.v4.f32 	[%rd2+928], {%f1, %f1, %f1, %f1};
	st.local.v4.f32 	[%rd2+944], {%f1, %f1, %f1, %f1};
	st.local.v4.f32 	[%rd2+960], {%f1, %f1, %f1, %f1};
	st.local.v4.f32 	[%rd2+976], {%f1, %f1, %f1, %f1};
	st.local.v4.f32 	[%rd2+992], {%f1, %f1, %f1, %f1};
	st.local.v4.f32 	[%rd2+1008], {%f1, %f1, %f1, %f1};
	st.local.v4.f32 	[%rd3], {%f1, %f1, %f1, %f1};
	st.local.v4.f32 	[%rd3+16], {%f1, %f1, %f1, %f1};
	st.local.v4.f32 	[%rd3+32], {%f1, %f1, %f1, %f1};
	st.local.v4.f32 	[%rd3+48], {%f1, %f1, %f1, %f1};
	st.local.v4.f32 	[%rd4], {%f1, %f1, %f1, %f1};
	st.local.v4.f32 	[%rd4+16], {%f1, %f1, %f1, %f1};
	st.local.v4.f32 	[%rd4+32], {%f1, %f1, %f1, %f1};
	st.local.v4.f32 	[%rd4+48], {%f1, %f1, %f1, %f1};
	mov.u32 	%r13, %tid.x;
	mov.u32 	%r1, %tid.y;
	mov.u32 	%r14, %ctaid.x;
	mov.u32 	%r15, %ctaid.y;
	mov.u32 	%r16, %ntid.y;
	mad.lo.s32 	%r2, %r16, %r15, %r1;
	mov.u32 	%r17, %ntid.x;
	mul.lo.s32 	%r18, %r17, %r14;
	add.s32 	%r3, %r18, %r13;
	add.s32 	%r4, %r13, 10;
	add.s32 	%r5, %r4, %r18;
	shl.b32 	%r19, %r1, 10;
	mov.u32 	%r20, _ZZ6matmulPfS_S_E2sA;
	add.s32 	%r6, %r20, %r19;
	shl.b32 	%r21, %r13, 10;
	mov.u32 	%r22, _ZZ6matmulPfS_S_E2sB;
	add.s32 	%r7, %r22, %r21;
	mov.b32 	%r45, 0;
$L__BB0_1:
	ld.param.u64 	%rd27, [_Z6matmulPfS_S__param_1];
	ld.param.u64 	%rd26, [_Z6matmulPfS_S__param_0];
	shl.b32 	%r23, %r45, 3;
	add.s32 	%r24, %r4, %r23;
	shl.b32 	%r25, %r2, %r24;
	cvta.to.global.u64 	%rd14, %rd26;
	mul.wide.s32 	%rd15, %r25, 4;
	add.s64 	%rd16, %rd14, %rd15;
	ld.global.f32 	%f2, [%rd16];
	shl.b32 	%r26, %r1, 3;
	mov.u32 	%r27, %tid.x;
	add.s32 	%r28, %r26, %r27;
	shl.b32 	%r29, %r28, 2;
	mov.u32 	%r30, _ZZ6matmulPfS_S_E2sA;
	add.s32 	%r31, %r30, %r29;
	st.shared.f32 	[%r31], %f2;
	st.shared.f32 	[%r31+256], %f2;
	st.shared.f32 	[%r31+512], %f2;
	st.shared.f32 	[%r31+768], %f2;
	st.shared.f32 	[%r31+1024], %f2;
	st.shared.f32 	[%r31+1280], %f2;
	st.shared.f32 	[%r31+1536], %f2;
	st.shared.f32 	[%r31+1792], %f2;
	st.shared.f32 	[%r31+2048], %f2;
	st.shared.f32 	[%r31+2304], %f2;
	st.shared.f32 	[%r31+2560], %f2;
	st.shared.f32 	[%r31+2816], %f2;
	st.shared.f32 	[%r31+3072], %f2;
	st.shared.f32 	[%r31+3328], %f2;
	st.shared.f32 	[%r31+3584], %f2;
	st.shared.f32 	[%r31+3840], %f2;
	add.s32 	%r32, %r23, %r1;
	shl.b32 	%r33, %r32, %r5;
	cvta.to.global.u64 	%rd17, %rd27;
	mul.wide.s32 	%rd18, %r33, 4;
	add.s64 	%rd19, %rd17, %rd18;
	ld.global.f32 	%f3, [%rd19];
	mov.u32 	%r34, _ZZ6matmulPfS_S_E2sB;
	add.s32 	%r35, %r34, %r29;
	st.shared.f32 	[%r35], %f3;
	st.shared.f32 	[%r35+256], %f3;
	st.shared.f32 	[%r35+512], %f3;
	st.shared.f32 	[%r35+768], %f3;
	st.shared.f32 	[%r35+1024], %f3;
	st.shared.f32 	[%r35+1280], %f3;
	st.shared.f32 	[%r35+1536], %f3;
	st.shared.f32 	[%r35+1792], %f3;
	st.shared.f32 	[%r35+2048], %f3;
	st.shared.f32 	[%r35+2304], %f3;
	st.shared.f32 	[%r35+2560], %f3;
	st.shared.f32 	[%r35+2816], %f3;
	st.shared.f32 	[%r35+3072], %f3;
	st.shared.f32 	[%r35+3328], %f3;
	st.shared.f32 	[%r35+3584], %f3;
	st.shared.f32 	[%r35+3840], %f3;
	bar.sync 	0;
	mov.b64 	%rd28, 32;
$L__BB0_2:
	cvt.u32.u64 	%r36, %rd28;
	add.s32 	%r37, %r6, %r36;
	ld.shared.f32 	%f4, [%r37+-32];
	add.s64 	%rd20, %rd3, %rd28;
	add.s32 	%r38, %r7, %r36;
	ld.shared.f32 	%f5, [%r38+-32];
	add.s64 	%rd21, %rd4, %rd28;
	ld.shared.f32 	%f6, [%r37+-28];
	ld.shared.f32 	%f7, [%r38+-28];
	ld.shared.f32 	%f8, [%r37+-24];
	ld.shared.f32 	%f9, [%r38+-24];
	ld.shared.f32 	%f10, [%r37+-20];
	st.local.v4.f32 	[%rd20+-32], {%f4, %f6, %f8, %f10};
	ld.shared.f32 	%f11, [%r38+-20];
	st.local.v4.f32 	[%rd21+-32], {%f5, %f7, %f9, %f11};
	ld.shared.f32 	%f12, [%r37+-16];
	ld.shared.f32 	%f13, [%r38+-16];
	ld.shared.f32 	%f14, [%r37+-12];
	ld.shared.f32 	%f15, [%r38+-12];
	ld.shared.f32 	%f16, [%r37+-8];
	ld.shared.f32 	%f17, [%r38+-8];
	ld.shared.f32 	%f18, [%r37+-4];
	st.local.v4.f32 	[%rd20+-16], {%f12, %f14, %f16, %f18};
	ld.shared.f32 	%f19, [%r38+-4];
	st.local.v4.f32 	[%rd21+-16], {%f13, %f15, %f17, %f19};
	ld.shared.f32 	%f20, [%r37];
	ld.shared.f32 	%f21, [%r38];
	ld.shared.f32 	%f22, [%r37+4];
	ld.shared.f32 	%f23, [%r38+4];
	ld.shared.f32 	%f24, [%r37+8];
	ld.shared.f32 	%f25, [%r38+8];
	ld.shared.f32 	%f26, [%r37+12];
	st.local.v4.f32 	[%rd20], {%f20, %f22, %f24, %f26};
	ld.shared.f32 	%f27, [%r38+12];
	st.local.v4.f32 	[%rd21], {%f21, %f23, %f25, %f27};
	ld.shared.f32 	%f28, [%r37+16];
	ld.shared.f32 	%f29, [%r38+16];
	ld.shared.f32 	%f30, [%r37+20];
	ld.shared.f32 	%f31, [%r38+20];
	ld.shared.f32 	%f32, [%r37+24];
	ld.shared.f32 	%f33, [%r38+24];
	ld.shared.f32 	%f34, [%r37+28];
	st.local.v4.f32 	[%rd20+16], {%f28, %f30, %f32, %f34};
	ld.shared.f32 	%f35, [%r38+28];
	st.local.v4.f32 	[%rd21+16], {%f29, %f31, %f33, %f35};
	add.s64 	%rd28, %rd28, 64;
	cvt.u32.u64 	%r39, %rd28;
	setp.ne.s32 	%p1, %r39, 1056;
	@%p1 bra 	$L__BB0_2;
	ld.local.v4.f32 	{%f36, %f37, %f38, %f39}, [%rd3];
	ld.local.v4.f32 	{%f40, %f41, %f42, %f43}, [%rd4];
	mul.f32 	%f44, %f36, %f40;
	mul.f32 	%f45, %f36, %f41;
	mul.f32 	%f46, %f36, %f42;
	mul.f32 	%f47, %f36, %f43;
	st.local.v4.f32 	[%rd2], {%f44, %f45, %f46, %f47};
	ld.local.v4.f32 	{%f48, %f49, %f50, %f51}, [%rd4+16];
	mul.f32 	%f52, %f36, %f48;
	mul.f32 	%f53, %f36, %f49;
	mul.f32 	%f54, %f36, %f50;
	mul.f32 	%f55, %f36, %f51;
	st.local.v4.f32 	[%rd2+16], {%f52, %f53, %f54, %f55};
	ld.local.v4.f32 	{%f56, %f57, %f58, %f59}, [%rd4+32];
	ld.local.v4.f32 	{%f60, %f61, %f62, %f63}, [%rd4+48];
	mul.f32 	%f64, %f37, %f40;
	mul.f32 	%f65, %f37, %f41;
	mul.f32 	%f66, %f37, %f42;
	mul.f32 	%f67, %f37, %f43;
	st.local.v4.f32 	[%rd2+32], {%f64, %f65, %f66, %f67};
	mul.f32 	%f68, %f37, %f48;
	mul.f32 	%f69, %f37, %f49;
	mul.f32 	%f70, %f37, %f50;
	mul.f32 	%f71, %f37, %f51;
	st.local.v4.f32 	[%rd2+48], {%f68, %f69, %f70, %f71};
	mul.f32 	%f72, %f38, %f40;
	mul.f32 	%f73, %f38, %f41;
	mul.f32 	%f74, %f38, %f42;
	mul.f32 	%f75, %f38, %f43;
	st.local.v4.f32 	[%rd2+64], {%f72, %f73, %f74, %f75};
	mul.f32 	%f76, %f38, %f48;
	mul.f32 	%f77, %f38, %f49;
	mul.f32 	%f78, %f38, %f50;
	mul.f32 	%f79, %f38, %f51;
	st.local.v4.f32 	[%rd2+80], {%f76, %f77, %f78, %f79};
	mul.f32 	%f80, %f39, %f40;
	mul.f32 	%f81, %f39, %f41;
	mul.f32 	%f82, %f39, %f42;
	mul.f32 	%f83, %f39, %f43;
	st.local.v4.f32 	[%rd2+96], {%f80, %f81, %f82, %f83};
	mul.f32 	%f84, %f39, %f48;
	mul.f32 	%f85, %f39, %f49;
	mul.f32 	%f86, %f39, %f50;
	mul.f32 	%f87, %f39, %f51;
	st.local.v4.f32 	[%rd2+112], {%f84, %f85, %f86, %f87};
	ld.local.v4.f32 	{%f88, %f89, %f90, %f91}, [%rd3+16];
	mul.f32 	%f92, %f88, %f40;
	mul.f32 	%f93, %f88, %f41;
	mul.f32 	%f94, %f88, %f42;
	mul.f32 	%f95, %f88, %f43;
	st.local.v4.f32 	[%rd2+128], {%f92, %f93, %f94, %f95};
	mul.f32 	%f96, %f88, %f48;
	mul.f32 	%f97, %f88, %f49;
	mul.f32 	%f98, %f88, %f50;
	mul.f32 	%f99, %f88, %f51;
	st.local.v4.f32 	[%rd2+144], {%f96, %f97, %f98, %f99};
	mul.f32 	%f100, %f89, %f40;
	mul.f32 	%f101, %f89, %f41;
	mul.f32 	%f102, %f89, %f42;
	mul.f32 	%f103, %f89, %f43;
	st.local.v4.f32 	[%rd2+160], {%f100, %f101, %f102, %f103};
	mul.f32 	%f104, %f89, %f48;
	mul.f32 	%f105, %f89, %f49;
	mul.f32 	%f106, %f89, %f50;
	mul.f32 	%f107, %f89, %f51;
	st.local.v4.f32 	[%rd2+176], {%f104, %f105, %f106, %f107};
	mul.f32 	%f108, %f90, %f40;
	mul.f32 	%f109, %f90, %f41;
	mul.f32 	%f110, %f90, %f42;
	mul.f32 	%f111, %f90, %f43;
	st.local.v4.f32 	[%rd2+192], {%f108, %f109, %f110, %f111};
	mul.f32 	%f112, %f90, %f48;
	mul.f32 	%f113, %f90, %f49;
	mul.f32 	%f114, %f90, %f50;
	mul.f32 	%f115, %f90, %f51;
	st.local.v4.f32 	[%rd2+208], {%f112, %f113, %f114, %f115};
	mul.f32 	%f116, %f91, %f40;
	mul.f32 	%f117, %f91, %f41;
	mul.f32 	%f118, %f91, %f42;
	mul.f32 	%f119, %f91, %f43;
	st.local.v4.f32 	[%rd2+224], {%f116, %f117, %f118, %f119};
	mul.f32 	%f120, %f91, %f48;
	mul.f32 	%f121, %f91, %f49;
	mul.f32 	%f122, %f91, %f50;
	mul.f32 	%f123, %f91, %f51;
	st.local.v4.f32 	[%rd2+240], {%f120, %f121, %f122, %f123};
	ld.local.v4.f32 	{%f124, %f125, %f126, %f127}, [%rd3+32];
	mul.f32 	%f128, %f124, %f40;
	mul.f32 	%f129, %f124, %f41;
	mul.f32 	%f130, %f124, %f42;
	mul.f32 	%f131, %f124, %f43;
	st.local.v4.f32 	[%rd2+256], {%f128, %f129, %f130, %f131};
	mul.f32 	%f132, %f124, %f48;
	mul.f32 	%f133, %f124, %f49;
	mul.f32 	%f134, %f124, %f50;
	mul.f32 	%f135, %f124, %f51;
	st.local.v4.f32 	[%rd2+272], {%f132, %f133, %f134, %f135};
	mul.f32 	%f136, %f125, %f40;
	mul.f32 	%f137, %f125, %f41;
	mul.f32 	%f138, %f125, %f42;
	mul.f32 	%f139, %f125, %f43;
	st.local.v4.f32 	[%rd2+288], {%f136, %f137, %f138, %f139};
	mul.f32 	%f140, %f125, %f48;
	mul.f32 	%f141, %f125, %f49;
	mul.f32 	%f142, %f125, %f50;
	mul.f32 	%f143, %f125, %f51;
	st.local.v4.f32 	[%rd2+304], {%f140, %f141, %f142, %f143};
	mul.f32 	%f144, %f126, %f40;
	mul.f32 	%f145, %f126, %f41;
	mul.f32 	%f146, %f126, %f42;
	mul.f32 	%f147, %f126, %f43;
	st.local.v4.f32 	[%rd2+320], {%f144, %f145, %f146, %f147};
	mul.f32 	%f148, %f126, %f48;
	mul.f32 	%f149, %f126, %f49;
	mul.f32 	%f150, %f126, %f50;
	mul.f32 	%f151, %f126, %f51;
	st.local.v4.f32 	[%rd2+336], {%f148, %f149, %f150, %f151};
	mul.f32 	%f152, %f127, %f40;
	mul.f32 	%f153, %f127, %f41;
	mul.f32 	%f154, %f127, %f42;
	mul.f32 	%f155, %f127, %f43;
	st.local.v4.f32 	[%rd2+352], {%f152, %f153, %f154, %f155};
	mul.f32 	%f156, %f127, %f48;
	mul.f32 	%f157, %f127, %f49;
	mul.f32 	%f158, %f127, %f50;
	mul.f32 	%f159, %f127, %f51;
	st.local.v4.f32 	[%rd2+368], {%f156, %f157, %f158, %f159};
	ld.local.v4.f32 	{%f160, %f161, %f162, %f163}, [%rd3+48];
	mul.f32 	%f164, %f160, %f40;
	mul.f32 	%f165, %f160, %f41;
	mul.f32 	%f166, %f160, %f42;
	mul.f32 	%f167, %f160, %f43;
	st.local.v4.f32 	[%rd2+384], {%f164, %f165, %f166, %f167};
	mul.f32 	%f168, %f160, %f48;
	mul.f32 	%f169, %f160, %f49;
	mul.f32 	%f170, %f160, %f50;
	mul.f32 	%f171, %f160, %f51;
	st.local.v4.f32 	[%rd2+400], {%f168, %f169, %f170, %f171};
	mul.f32 	%f172, %f161, %f40;
	mul.f32 	%f173, %f161, %f41;
	mul.f32 	%f174, %f161, %f42;
	mul.f32 	%f175, %f161, %f43;
	st.local.v4.f32 	[%rd2+416], {%f172, %f173, %f174, %f175};
	mul.f32 	%f176, %f161, %f48;
	mul.f32 	%f177, %f161, %f49;
	mul.f32 	%f178, %f161, %f50;
	mul.f32 	%f179, %f161, %f51;
	st.local.v4.f32 	[%rd2+432], {%f176, %f177, %f178, %f179};
	mul.f32 	%f180, %f162, %f40;
	mul.f32 	%f181, %f162, %f41;
	mul.f32 	%f182, %f162, %f42;
	mul.f32 	%f183, %f162, %f43;
	st.local.v4.f32 	[%rd2+448], {%f180, %f181, %f182, %f183};
	mul.f32 	%f184, %f162, %f48;
	mul.f32 	%f185, %f162, %f49;
	mul.f32 	%f186, %f162, %f50;
	mul.f32 	%f187, %f162, %f51;
	st.local.v4.f32 	[%rd2+464], {%f184, %f185, %f186, %f187};
	mul.f32 	%f188, %f163, %f40;
	mul.f32 	%f189, %f163, %f41;
	mul.f32 	%f190, %f163, %f42;
	mul.f32 	%f191, %f163, %f43;
	st.local.v4.f32 	[%rd2+480], {%f188, %f189, %f190, %f191};
	mul.f32 	%f192, %f163, %f48;
	mul.f32 	%f193, %f163, %f49;
	mul.f32 	%f194, %f163, %f50;
	mul.f32 	%f195, %f163, %f51;
	st.local.v4.f32 	[%rd2+496], {%f192, %f193, %f194, %f195};
	mul.f32 	%f196, %f163, %f56;
	mul.f32 	%f197, %f163, %f57;
	mul.f32 	%f198, %f163, %f58;
	mul.f32 	%f199, %f163, %f59;
	st.local.v4.f32 	[%rd2+512], {%f196, %f197, %f198, %f199};
	mul.f32 	%f200, %f163, %f60;
	mul.f32 	%f201, %f163, %f61;
	mul.f32 	%f202, %f163, %f62;
	mul.f32 	%f203, %f163, %f63;
	st.local.v4.f32 	[%rd2+528], {%f200, %f201, %f202, %f203};
	bar.sync 	0;
	mov.b32 	%r46, 0;
$L__BB0_4:
	add.s32 	%r41, %r46, %r2;
	shl.b32 	%r42, %r41, 7;
	add.s32 	%r43, %r42, %r3;
	shl.b32 	%r44, %r46, 4;
	mul.wide.u32 	%rd22, %r44, 4;
	add.s64 	%rd23, %rd2, %rd22;
	ld.local.v4.f32 	{%f204, %f205, %f206, %f207}, [%rd23];
	mul.wide.s32 	%rd24, %r43, 4;
	add.s64 	%rd25, %rd1, %rd24;
	ld.global.f32 	%f208, [%rd25];
	add.f32 	%f209, %f204, %f208;
	st.global.f32 	[%rd25], %f209;
	ld.global.f32 	%f210, [%rd25+4];
	add.f32 	%f211, %f205, %f210;
	st.global.f32 	[%rd25+4], %f211;
	ld.global.f32 	%f212, [%rd25+8];
	add.f32 	%f213, %f206, %f212;
	st.global.f32 	[%rd25+8], %f213;
	ld.global.f32 	%f214, [%rd25+12];
	add.f32 	%f215, %f207, %f214;
	st.global.f32 	[%rd25+12], %f215;
	ld.local.v4.f32 	{%f216, %f217, %f218, %f219}, [%rd23+16];
	ld.global.f32 	%f220, [%rd25+16];
	add.f32 	%f221, %f216, %f220;
	st.global.f32 	[%rd25+16], %f221;
	ld.global.f32 	%f222, [%rd25+20];
	add.f32 	%f223, %f217, %f222;
	st.global.f32 	[%rd25+20], %f223;
	ld.global.f32 	%f224, [%rd25+24];
	add.f32 	%f225, %f218, %f224;
	st.global.f32 	[%rd25+24], %f225;
	ld.global.f32 	%f226, [%rd25+28];
	add.f32 	%f227, %f219, %f226;
	st.global.f32 	[%rd25+28], %f227;
	ld.local.v4.f32 	{%f228, %f229, %f230, %f231}, [%rd23+32];
	ld.global.f32 	%f232, [%rd25+32];
	add.f32 	%f233, %f228, %f232;
	st.global.f32 	[%rd25+32], %f233;
	ld.global.f32 	%f234, [%rd25+36];
	add.f32 	%f235, %f229, %f234;
	st.global.f32 	[%rd25+36], %f235;
	ld.global.f32 	%f236, [%rd25+40];
	add.f32 	%f237, %f230, %f236;
	st.global.f32 	[%rd25+40], %f237;
	ld.global.f32 	%f238, [%rd25+44];
	add.f32 	%f239, %f231, %f238;
	st.global.f32 	[%rd25+44], %f239;
	ld.local.v4.f32 	{%f240, %f241, %f242, %f243}, [%rd23+48];
	ld.global.f32 	%f244, [%rd25+48];
	add.f32 	%f245, %f240, %f244;
	st.global.f32 	[%rd25+48], %f245;
	ld.global.f32 	%f246, [%rd25+52];
	add.f32 	%f247, %f241, %f246;
	st.global.f32 	[%rd25+52], %f247;
	ld.global.f32 	%f248, [%rd25+56];
	add.f32 	%f249, %f242, %f248;
	st.global.f32 	[%rd25+56], %f249;
	ld.global.f32 	%f250, [%rd25+60];
	add.f32 	%f251, %f243, %f250;
	st.global.f32 	[%rd25+60], %f251;
	add.s32 	%r46, %r46, 1;
	setp.ne.s32 	%p2, %r46, 16;
	@%p2 bra 	$L__BB0_4;
	add.s32 	%r11, %r45, 8;
	setp.lt.u32 	%p3, %r45, 1016;
	mov.u32 	%r45, %r11;
	@%p3 bra 	$L__BB0_1;
	ret;

}


// ===== COMPILED SASS (sm_100) =====

	.target	sm_100

	.elftype	@"ET_EXEC"


//--------------------- .note.nv.tkinfo           --------------------------
	.section	.note.nv.tkinfo,"",@"SHT_NOTE"
	.sectionflags	@"SHF_NOTE_NV_TKINFO"
	.tkinfo
        /*0018*/ 	.word	0x00000002
        /*0030*/ 	.string	""
        /*0030*/ 	.string	"ptxas"
        /*0030*/ 	.string	"Cuda compilation tools, release 13.0, V13.0.88"
        /*0030*/ 	.string	"Build cuda_13.0.r13.0/compiler.36424714_0"
        /*0030*/ 	.string	"-arch sm_100 -m 64 "



//--------------------- .note.nv.cuinfo           --------------------------
	.section	.note.nv.cuinfo,"",@"SHT_NOTE"
	.sectionflags	@"SHF_NOTE_NV_CUINFO"
        /*0018*/ 	.short	0x0002
        /*001a*/ 	.short	0x0064
        /*001c*/ 	.short	0x0082
	.zero		2


//--------------------- .nv.info                  --------------------------
	.section	.nv.info,"",@"SHT_CUDA_INFO"
	.align	4


	//----- nvinfo : EIATTR_REGCOUNT
	.align		4
        /*0000*/ 	.byte	0x04, 0x2f
        /*0002*/ 	.short	(.L_1 - .L_0)
	.align		4
.L_0:
        /*0004*/ 	.word	index@(_Z6matmulPfS_S_)
        /*0008*/ 	.word	0x00000027


	//----- nvinfo : EIATTR_FRAME_SIZE
	.align		4
.L_1:
        /*000c*/ 	.byte	0x04, 0x11
        /*000e*/ 	.short	(.L_3 - .L_2)
	.align		4
.L_2:
        /*0010*/ 	.word	index@(_Z6matmulPfS_S_)
        /*0014*/ 	.word	0x00000480


	//----- nvinfo : EIATTR_MIN_STACK_SIZE
	.align		4
.L_3:
        /*0018*/ 	.byte	0x04, 0x12
        /*001a*/ 	.short	(.L_5 - .L_4)
	.align		4
.L_4:
        /*001c*/ 	.word	index@(_Z6matmulPfS_S_)
        /*0020*/ 	.word	0x00000480
.L_5:


//--------------------- .nv.compat                --------------------------
	.section	.nv.compat,"",@"SHT_CUDA_COMPAT_INFO"
	.align	4
        /*0000*/ 	.byte	0x02, 0x09, 0x00, 0x00, 0x02, 0x02, 0x01, 0x00, 0x02, 0x05, 0x05, 0x00, 0x03, 0x07, 0x01, 0x01
        /*0010*/ 	.byte	0x02, 0x03, 0x00, 0x00, 0x02, 0x06, 0x01, 0x00, 0x04, 0x0b, 0x08, 0x00, 0x09, 0x00, 0x00, 0x00
        /*0020*/ 	.byte	0x00, 0x00, 0x00, 0x00


//--------------------- .nv.info._Z6matmulPfS_S_  --------------------------
	.section	.nv.info._Z6matmulPfS_S_,"",@"SHT_CUDA_INFO"
	.sectionflags	@""
	.align	4


	//----- nvinfo : EIATTR_CUDA_API_VERSION
	.align		4
        /*0000*/ 	.byte	0x04, 0x37
        /*0002*/ 	.short	(.L_7 - .L_6)
.L_6:
        /*0004*/ 	.word	0x00000082


	//----- nvinfo : EIATTR_KPARAM_INFO
	.align		4
.L_7:
        /*0008*/ 	.byte	0x04, 0x17
        /*000a*/ 	.short	(.L_9 - .L_8)
.L_8:
        /*000c*/ 	.word	0x00000000
        /*0010*/ 	.short	0x0002
        /*0012*/ 	.short	0x0010
        /*0014*/ 	.byte	0x00, 0xf5, 0x21, 0x00


	//----- nvinfo : EIATTR_KPARAM_INFO
	.align		4
.L_9:
        /*0018*/ 	.byte	0x04, 0x17
        /*001a*/ 	.short	(.L_11 - .L_10)
.L_10:
        /*001c*/ 	.word	0x00000000
        /*0020*/ 	.short	0x0001
        /*0022*/ 	.short	0x0008
        /*0024*/ 	.byte	0x00, 0xf5, 0x21, 0x00


	//----- nvinfo : EIATTR_KPARAM_INFO
	.align		4
.L_11:
        /*0028*/ 	.byte	0x04, 0x17
        /*002a*/ 	.short	(.L_13 - .L_12)
.L_12:
        /*002c*/ 	.word	0x00000000
        /*0030*/ 	.short	0x0000
        /*0032*/ 	.short	0x0000
        /*0034*/ 	.byte	0x00, 0xf5, 0x21, 0x00


	//----- nvinfo : EIATTR_SPARSE_MMA_MASK
	.align		4
.L_13:
        /*0038*/ 	.byte	0x03, 0x50
        /*003a*/ 	.short	0x0000


	//----- nvinfo : EIATTR_MAXREG_COUNT
	.align		4
        /*003c*/ 	.byte	0x03, 0x1b
        /*003e*/ 	.short	0x00ff


	//----- nvinfo : EIATTR_NUM_BARRIERS
	.align		4
        /*0040*/ 	.byte	0x02, 0x4c
        /*0042*/ 	.byte	0x01
	.zero		1


	//----- nvinfo : EIATTR_MERCURY_ISA_VERSION
	.align		4
        /*0044*/ 	.byte	0x03, 0x5f
        /*0046*/ 	.short	0x0101


	//----- nvinfo : EIATTR_VRC_CTA_INIT_COUNT
	.align		4
        /*0048*/ 	.byte	0x02, 0x4a
	.zero		1
	.zero		1


	//----- nvinfo : EIATTR_EXIT_INSTR_OFFSETS
	.align		4
        /*004c*/ 	.byte	0x04, 0x1c
        /*004e*/ 	.short	(.L_15 - .L_14)


	//   ....[0]....
.L_14:
        /*0050*/ 	.word	0x000019a0


	//----- nvinfo : EIATTR_CBANK_PARAM_SIZE
	.align		4
.L_15:
        /*0054*/ 	.byte	0x03, 0x19
        /*0056*/ 	.short	0x0018


	//----- nvinfo : EIATTR_PARAM_CBANK
	.align		4
        /*0058*/ 	.byte	0x04, 0x0a
        /*005a*/ 	.short	(.L_17 - .L_16)
	.align		4
.L_16:
        /*005c*/ 	.word	index@(.nv.constant0._Z6matmulPfS_S_)
        /*0060*/ 	.short	0x0380
        /*0062*/ 	.short	0x0018


	//----- nvinfo : EIATTR_SW_WAR
	.align		4
.L_17:
        /*0064*/ 	.byte	0x04, 0x36
        /*0066*/ 	.short	(.L_19 - .L_18)
.L_18:
        /*0068*/ 	.word	0x00000008
.L_19:


//--------------------- .nv.callgraph             --------------------------
	.section	.nv.callgraph,"",@"SHT_CUDA_CALLGRAPH"
	.align	4
	.sectionentsize	8
	.align		4
        /*0000*/ 	.word	0x00000000
	.align		4
        /*0004*/ 	.word	0xffffffff
	.align		4
        /*0008*/ 	.word	0x00000000
	.align		4
        /*000c*/ 	.word	0xfffffffe
	.align		4
        /*0010*/ 	.word	0x00000000
	.align		4
        /*0014*/ 	.word	0xfffffffd
	.align		4
        /*0018*/ 	.word	0x00000000
	.align		4
        /*001c*/ 	.word	0xfffffffc


//--------------------- .text._Z6matmulPfS_S_     --------------------------
	.section	.text._Z6matmulPfS_S_,"ax",@progbits
	.align	128
        .global         _Z6matmulPfS_S_
        .type           _Z6matmulPfS_S_,@function
        .size           _Z6matmulPfS_S_,(.L_x_4 - _Z6matmulPfS_S_)
        .other          _Z6matmulPfS_S_,@"STO_CUDA_ENTRY STV_DEFAULT"
_Z6matmulPfS_S_:
.text._Z6matmulPfS_S_:
[----:B------:R-:W0:Y:S01]  /*0000*/  LDC R1, c[0x0][0x37c] ;  /* 0x0000df00ff017b82 */ /* 0x000e220000000800 */
[----:B------:R-:W1:Y:S07]  /*0010*/  S2R R3, SR_TID.X ;  /* 0x0000000000037919 */ /* 0x000e6e0000002100 */
[----:B------:R-:W2:Y:S01]  /*0020*/  S2UR UR6, SR_CgaCtaId ;  /* 0x00000000000679c3 */ /* 0x000ea20000008800 */
[----:B0-----:R-:W-:Y:S01]  /*0030*/  IADD3 R1, PT, PT, R1, -0x480, RZ ;  /* 0xfffffb8001017810 */ /* 0x001fe20007ffe0ff */
[----:B------:R-:W-:Y:S01]  /*0040*/  UMOV UR4, 0x400 ;  /* 0x0000040000047882 */ /* 0x000fe20000000000 */
[----:B------:R-:W0:Y:S01]  /*0050*/  S2R R0, SR_TID.Y ;  /* 0x0000000000007919 */ /* 0x000e220000002200 */
[----:B------:R-:W-:Y:S01]  /*0060*/  UIADD3 UR5, UPT, UPT, UR4, 0x1000, URZ ;  /* 0x0000100004057890 */ /* 0x000fe2000fffe0ff */
[----:B------:R-:W-:Y:S01]  /*0070*/  HFMA2 R2, -RZ, RZ, 0, 0 ;  /* 0x00000000ff027431 */ /* 0x000fe200000001ff */
[----:B------:R-:W3:Y:S01]  /*0080*/  LDCU.64 UR8, c[0x0][0x358] ;  /* 0x00006b00ff0877ac */ /* 0x000ee20008000a00 */
[----:B------:R4:W-:Y:S01]  /*0090*/  STL.128 [R1], RZ ;  /* 0x000000ff01007387 */ /* 0x0009e20000100c00 */
[----:B------:R-:W5:Y:S03]  /*00a0*/  LDC R5, c[0x0][0x364] ;  /* 0x0000d900ff057b82 */ /* 0x000f660000000800 */
[----:B------:R4:W-:Y:S04]  /*00b0*/  STL.128 [R1+0x10], RZ ;  /* 0x000010ff01007387 */ /* 0x0009e80000100c00 */
[----:B------:R4:W-:Y:S01]  /*00c0*/  STL.128 [R1+0x20], RZ ;  /* 0x000020ff01007387 */ /* 0x0009e20000100c00 */
[----:B------:R-:W4:Y:S03]  /*00d0*/  S2UR UR7, SR_CTAID.X ;  /* 0x00000000000779c3 */ /* 0x000f260000002500 */
[----:B------:R0:W-:Y:S04]  /*00e0*/  STL.128 [R1+0x30], RZ ;  /* 0x000030ff01007387 */ /* 0x0001e80000100c00 */
[----:B------:R0:W-:Y:S01]  /*00f0*/  STL.128 [R1+0x40], RZ ;  /* 0x000040ff01007387 */ /* 0x0001e20000100c00 */
[----:B------:R-:W4:Y:S01]  /*0100*/  LDC R33, c[0x0][0x360] ;  /* 0x0000d800ff217b82 */ /* 0x000f220000000800 */
[----:B--2---:R-:W-:-:S02]  /*0110*/  ULEA UR4, UR6, UR4, 0x18 ;  /* 0x0000000406047291 */ /* 0x004fc4000f8ec0ff */
[----:B------:R2:W-:Y:S01]  /*0120*/  STL.128 [R1+0x50], RZ ;  /* 0x000050ff01007387 */ /* 0x0005e20000100c00 */
[----:B------:R-:W-:-:S03]  /*0130*/  ULEA UR5, UR6, UR5, 0x18 ;  /* 0x0000000506057291 */ /* 0x000fc6000f8ec0ff */
[----:B------:R2:W-:Y:S01]  /*0140*/  STL.128 [R1+0x60], RZ ;  /* 0x000060ff01007387 */ /* 0x0005e20000100c00 */
[----:B------:R-:W5:Y:S01]  /*0150*/  S2UR UR10, SR_CTAID.Y ;  /* 0x00000000000a79c3 */ /* 0x000f620000002600 */
[----:B-1----:R-:W-:Y:S02]  /*0160*/  IADD3 R34, PT, PT, R3, 0xa, RZ ;  /* 0x0000000a03227810 */ /* 0x002fe40007ffe0ff */
[----:B------:R2:W-:Y:S01]  /*0170*/  STL.128 [R1+0x70], RZ ;  /* 0x000070ff01007387 */ /* 0x0005e20000100c00 */
[----:B0-----:R-:W-:-:S03]  /*0180*/  LEA R32, R0, UR4, 0xa ;  /* 0x0000000400207c11 */ /* 0x001fc6000f8e50ff */
[----:B------:R2:W-:Y:S04]  /*0190*/  STL.128 [R1+0x80], RZ ;  /* 0x000080ff01007387 */ /* 0x0005e80000100c00 */
[----:B------:R2:W-:Y:S04]  /*01a0*/  STL.128 [R1+0x90], RZ ;  /* 0x000090ff01007387 */ /* 0x0005e80000100c00 */
[----:B------:R2:W-:Y:S01]  /*01b0*/  STL.128 [R1+0xa0], RZ ;  /* 0x0000a0ff01007387 */ /* 0x0005e20000100c00 */
[----:B----4-:R-:W-:Y:S01]  /*01c0*/  IMAD R35, R33, UR7, R3 ;  /* 0x0000000721237c24 */ /* 0x010fe2000f8e0203 */
[----:B------:R-:W-:Y:S01]  /*01d0*/  LEA R3, R3, UR5, 0xa ;  /* 0x0000000503037c11 */ /* 0x000fe2000f8e50ff */
[----:B------:R-:W-:Y:S01]  /*01e0*/  IMAD R33, R33, UR7, R34 ;  /* 0x0000000721217c24 */ /* 0x000fe2000f8e0222 */
[----:B------:R2:W-:Y:S04]  /*01f0*/  STL.128 [R1+0xb0], RZ ;  /* 0x0000b0ff01007387 */ /* 0x0005e80000100c00 */
[----:B------:R2:W-:Y:S01]  /*0200*/  STL.128 [R1+0xc0], RZ ;  /* 0x0000c0ff01007387 */ /* 0x0005e20000100c00 */
[----:B-----5:R-:W-:-:S03]  /*0210*/  IMAD R36, R5, UR10, R0 ;  /* 0x0000000a05247c24 */ /* 0x020fc6000f8e0200 */
[----:B------:R2:W-:Y:S04]  /*0220*/  STL.128 [R1+0xd0], RZ ;  /* 0x0000d0ff01007387 */ /* 0x0005e80000100c00 */
        /* <DEDUP_REMOVED lines=57> */
[----:B---3--:R2:W-:Y:S02]  /*05c0*/  STL.128 [R1+0x470], RZ ;  /* 0x000470ff01007387 */ /* 0x0085e40000100c00 */
.L_x_2:
[----:B-1----:R-:W0:Y:S01]  /*05d0*/  LDC.64 R6, c[0x0][0x380] ;  /* 0x0000e000ff067b82 */ /* 0x002e220000000a00 */
[----:B------:R-:W-:-:S07]  /*05e0*/  LEA R9, R2, R34, 0x3 ;  /* 0x0000002202097211 */ /* 0x000fce00078e18ff */
[----:B------:R-:W1:Y:S01]  /*05f0*/  LDC.64 R4, c[0x0][0x388] ;  /* 0x0000e200ff047b82 */ /* 0x000e620000000a00 */
[----:B------:R-:W-:Y:S02]  /*0600*/  SHF.L.U32 R9, R36, R9, RZ ;  /* 0x0000000924097219 */ /* 0x000fe400000006ff */
[----:B------:R-:W-:-:S03]  /*0610*/  LEA R8, R2, R0, 0x3 ;  /* 0x0000000002087211 */ /* 0x000fc600078e18ff */
[----:B0-----:R-:W-:Y:S01]  /*0620*/  IMAD.WIDE R6, R9, 0x4, R6 ;  /* 0x0000000409067825 */ /* 0x001fe200078e0206 */
[----:B------:R-:W-:-:S05]  /*0630*/  SHF.L.U32 R9, R8, R33, RZ ;  /* 0x0000002108097219 */ /* 0x000fca00000006ff */
[----:B------:R0:W3:Y:S01]  /*0640*/  LDG.E R6, desc[UR8][R6.64] ;  /* 0x0000000806067981 */ /* 0x0000e2000c1e1900 */
[----:B-1----:R-:W-:-:S06]  /*0650*/  IMAD.WIDE R4, R9, 0x4, R4 ;  /* 0x0000000409047825 */ /* 0x002fcc00078e0204 */
[----:B------:R-:W4:Y:S01]  /*0660*/  LDG.E R4, desc[UR8][R4.64] ;  /* 0x0000000804047981 */ /* 0x000f22000c1e1900 */
[----:B------:R-:W1:Y:S01]  /*0670*/  S2UR UR5, SR_CgaCtaId ;  /* 0x00000000000579c3 */ /* 0x000e620000008800 */
[----:B------:R-:W-:Y:S01]  /*0680*/  UMOV UR4, 0x400 ;  /* 0x0000040000047882 */ /* 0x000fe20000000000 */
[----:B------:R-:W-:Y:S01]  /*0690*/  IADD3 R2, PT, PT, R2, 0x8, RZ ;  /* 0x0000000802027810 */ /* 0x000fe20007ffe0ff */
[----:B------:R-:W5:Y:S03]  /*06a0*/  S2R R9, SR_TID.X ;  /* 0x0000000000097919 */ /* 0x000f660000002100 */
[----:B------:R-:W-:Y:S01]  /*06b0*/  ISETP.GE.U32.AND P1, PT, R2, 0x400, PT ;  /* 0x000004000200780c */ /* 0x000fe20003f26070 */
[----:B-1----:R-:W-:Y:S02]  /*06c0*/  ULEA UR6, UR5, UR4, 0x18 ;  /* 0x0000000405067291 */ /* 0x002fe4000f8ec0ff */
[----:B------:R-:W-:-:S04]  /*06d0*/  UIADD3 UR4, UPT, UPT, UR4, 0x1000, URZ ;  /* 0x0000100004047890 */ /* 0x000fc8000fffe0ff */
[----:B------:R-:W-:Y:S01]  /*06e0*/  ULEA UR4, UR5, UR4, 0x18 ;  /* 0x0000000405047291 */ /* 0x000fe2000f8ec0ff */
[----:B-----5:R-:W-:-:S04]  /*06f0*/  LEA R8, R0, R9, 0x3 ;  /* 0x0000000900087211 */ /* 0x020fc800078e18ff */
[C---:B0-----:R-:W-:Y:S02]  /*0700*/  LEA R7, R8.reuse, UR6, 0x2 ;  /* 0x0000000608077c11 */ /* 0x041fe4000f8e10ff */
[----:B------:R-:W-:Y:S01]  /*0710*/  LEA R9, R8, UR4, 0x2 ;  /* 0x0000000408097c11 */ /* 0x000fe2000f8e10ff */
[----:B------:R-:W-:Y:S02]  /*0720*/  UMOV UR4, 0x20 ;  /* 0x0000002000047882 */ /* 0x000fe40000000000 */
[----:B---3--:R0:W-:Y:S04]  /*0730*/  STS [R7], R6 ;  /* 0x0000000607007388 */ /* 0x0081e80000000800 */
[----:B------:R0:W-:Y:S04]  /*0740*/  STS [R7+0x100], R6 ;  /* 0x0001000607007388 */ /* 0x0001e80000000800 */
        /* <DEDUP_REMOVED lines=14> */
[----:B----4-:R0:W-:Y:S04]  /*0830*/  STS [R9], R4 ;  /* 0x0000000409007388 */ /* 0x0101e80000000800 */
        /* <DEDUP_REMOVED lines=14> */
[----:B------:R0:W-:Y:S01]  /*0920*/  STS [R9+0xf00], R4 ;  /* 0x000f000409007388 */ /* 0x0001e20000000800 */
[----:B------:R-:W-:Y:S06]  /*0930*/  BAR.SYNC.DEFER_BLOCKING 0x0 ;  /* 0x0000000000007b1d */ /* 0x000fec0000010000 */
.L_x_0:
[----:B0-----:R-:W0:Y:S01]  /*0940*/  LDS.128 R4, [R32+UR4+-0x20] ;  /* 0xffffe00420047984 */ /* 0x001e220008000c00 */
[----:B------:R-:W-:-:S03]  /*0950*/  IADD3 R20, PT, PT, R1, UR4, RZ ;  /* 0x0000000401147c10 */ /* 0x000fc6000fffe0ff */
[----:B------:R-:W1:Y:S04]  /*0960*/  LDS.128 R8, [R3+UR4+-0x20] ;  /* 0xffffe00403087984 */ /* 0x000e680008000c00 */
[----:B------:R-:W3:Y:S04]  /*0970*/  LDS.128 R12, [R32+UR4+-0x10] ;  /* 0xfffff004200c7984 */ /* 0x000ee80008000c00 */
[----:B------:R-:W4:Y:S04]  /*0980*/  LDS.128 R16, [R3+UR4+-0x10] ;  /* 0xfffff00403107984 */ /* 0x000f280008000c00 */
[----:B0-----:R-:W-:Y:S04]  /*0990*/  STL.128 [R20+0x3e0], R4 ;  /* 0x0003e00414007387 */ /* 0x001fe80000100c00 */
[----:B-1----:R-:W-:Y:S04]  /*09a0*/  STL.128 [R20+0x420], R8 ;  /* 0x0004200814007387 */ /* 0x002fe80000100c00 */
[----:B---3--:R-:W-:Y:S04]  /*09b0*/  STL.128 [R20+0x3f0], R12 ;  /* 0x0003f00c14007387 */ /* 0x008fe80000100c00 */
[----:B----4-:R-:W-:Y:S04]  /*09c0*/  STL.128 [R20+0x430], R16 ;  /* 0x0004301014007387 */ /* 0x010fe80000100c00 */
[----:B------:R-:W0:Y:S04]  /*09d0*/  LDS.128 R4, [R32+UR4] ;  /* 0x0000000420047984 */ /* 0x000e280008000c00 */
[----:B------:R-:W1:Y:S04]  /*09e0*/  LDS.128 R8, [R3+UR4] ;  /* 0x0000000403087984 */ /* 0x000e680008000c00 */
[----:B------:R-:W3:Y:S04]  /*09f0*/  LDS.128 R12, [R32+UR4+0x10] ;  /* 0x00001004200c7984 */ /* 0x000ee80008000c00 */
[----:B------:R-:W4:Y:S01]  /*0a00*/  LDS.128 R16, [R3+UR4+0x10] ;  /* 0x0000100403107984 */ /* 0x000f220008000c00 */
[----:B------:R-:W-:-:S04]  /*0a10*/  UIADD3 UR4, UPT, UPT, UR4, 0x40, URZ ;  /* 0x0000004004047890 */ /* 0x000fc8000fffe0ff */
[----:B------:R-:W-:Y:S01]  /*0a20*/  UISETP.NE.AND UP0, UPT, UR4, 0x420, UPT ;  /* 0x000004200400788c */ /* 0x000fe2000bf05270 */
[----:B0-----:R0:W-:Y:S04]  /*0a30*/  STL.128 [R20+0x400], R4 ;  /* 0x0004000414007387 */ /* 0x0011e80000100c00 */
[----:B-1----:R0:W-:Y:S04]  /*0a40*/  STL.128 [R20+0x440], R8 ;  /* 0x0004400814007387 */ /* 0x0021e80000100c00 */
[----:B---3--:R0:W-:Y:S04]  /*0a50*/  STL.128 [R20+0x410], R12 ;  /* 0x0004100c14007387 */ /* 0x0081e80000100c00 */
[----:B----4-:R0:W-:Y:S01]  /*0a60*/  STL.128 [R20+0x450], R16 ;  /* 0x0004501014007387 */ /* 0x0101e20000100c00 */
[----:B------:R-:W-:Y:S05]  /*0a70*/  BRA.U UP0, `(.L_x_0) ;  /* 0xfffffffd00b07547 */ /* 0x000fea000b83ffff */
[----:B0-----:R-:W3:Y:S04]  /*0a80*/  LDL.128 R12, [R1+0x400] ;  /* 0x00040000010c7983 */ /* 0x001ee80000100c00 */
[----:B------:R-:W3:Y:S04]  /*0a90*/  LDL.128 R20, [R1+0x440] ;  /* 0x0004400001147983 */ /* 0x000ee80000100c00 */
[----:B------:R-:W4:Y:S04]  /*0aa0*/  LDL.128 R16, [R1+0x450] ;  /* 0x0004500001107983 */ /* 0x000f280000100c00 */
[----:B------:R-:W5:Y:S01]  /*0ab0*/  LDL.128 R8, [R1+0x410] ;  /* 0x0004100001087983 */ /* 0x000f620000100c00 */
[----:B------:R-:W-:Y:S01]  /*0ac0*/  BAR.SYNC.DEFER_BLOCKING 0x0 ;  /* 0x0000000000007b1d */ /* 0x000fe20000010000 */
[C---:B---3--:R-:W-:Y:S01]  /*0ad0*/  FMUL R4, R12.reuse, R20 ;  /* 0x000000140c047220 */ /* 0x048fe20000400000 */
[C---:B------:R-:W-:Y:S01]  /*0ae0*/  FMUL R5, R12.reuse, R21 ;  /* 0x000000150c057220 */ /* 0x040fe20000400000 */
[C---:B------:R-:W-:Y:S01]  /*0af0*/  FMUL R6, R12.reuse, R22 ;  /* 0x000000160c067220 */ /* 0x040fe20000400000 */
[----:B------:R-:W-:Y:S01]  /*0b00*/  FMUL R7, R12, R23 ;  /* 0x000000170c077220 */ /* 0x000fe20000400000 */
[C---:B------:R-:W-:Y:S01]  /*0b10*/  FMUL R24, R14.reuse, R20 ;  /* 0x000000140e187220 */ /* 0x040fe20000400000 */
[C---:B------:R-:W-:Y:S01]  /*0b20*/  FMUL R25, R14.reuse, R21 ;  /* 0x000000150e197220 */ /* 0x040fe20000400000 */
[C---:B------:R-:W-:Y:S01]  /*0b30*/  FMUL R26, R14.reuse, R22 ;  /* 0x000000160e1a7220 */ /* 0x040fe20000400000 */
[----:B------:R-:W-:Y:S01]  /*0b40*/  FMUL R27, R14, R23 ;  /* 0x000000170e1b7220 */ /* 0x000fe20000400000 */
[----:B------:R0:W-:Y:S01]  /*0b50*/  STL.128 [R1], R4 ;  /* 0x0000000401007387 */ /* 0x0001e20000100c00 */
[-C--:B-----5:R-:W-:Y:S01]  /*0b60*/  FMUL R28, R20, R10.reuse ;  /* 0x0000000a141c7220 */ /* 0x0a0fe20000400000 */
[-C--:B------:R-:W-:Y:S01]  /*0b70*/  FMUL R29, R21, R10.reuse ;  /* 0x0000000a151d7220 */ /* 0x080fe20000400000 */
[-C--:B------:R-:W-:Y:S01]  /*0b80*/  FMUL R30, R22, R10.reuse ;  /* 0x0000000a161e7220 */ /* 0x080fe20000400000 */
[----:B------:R4:W-:Y:S01]  /*0b90*/  STL.128 [R1+0x40], R24 ;  /* 0x0000401801007387 */ /* 0x0009e20000100c00 */
[----:B------:R-:W-:-:S05]  /*0ba0*/  FMUL R31, R23, R10 ;  /* 0x0000000a171f7220 */ /* 0x000fca0000400000 */
[----:B------:R-:W-:Y:S01]  /*0bb0*/  STL.128 [R1+0xc0], R28 ;  /* 0x0000c01c01007387 */ /* 0x000fe20000100c00 */
[C---:B0-----:R-:W-:Y:S01]  /*0bc0*/  FMUL R4, R13.reuse, R20 ;  /* 0x000000140d047220 */ /* 0x041fe20000400000 */
[C---:B------:R-:W-:Y:S01]  /*0bd0*/  FMUL R5, R13.reuse, R21 ;  /* 0x000000150d057220 */ /* 0x040fe20000400000 */
[C---:B------:R-:W-:Y:S01]  /*0be0*/  FMUL R6, R13.reuse, R22 ;  /* 0x000000160d067220 */ /* 0x040fe20000400000 */
[C---:B------:R-:W-:Y:S01]  /*0bf0*/  FMUL R7, R13.reuse, R23 ;  /* 0x000000170d077220 */ /* 0x040fe20000400000 */
[C---:B----4-:R-:W-:Y:S01]  /*0c00*/  FMUL R24, R13.reuse, R16 ;  /* 0x000000100d187220 */ /* 0x050fe20000400000 */
[C---:B------:R-:W-:Y:S01]  /*0c10*/  FMUL R25, R13.reuse, R17 ;  /* 0x000000110d197220 */ /* 0x040fe20000400000 */
[C---:B------:R-:W-:Y:S01]  /*0c20*/  FMUL R26, R13.reuse, R18 ;  /* 0x000000120d1a7220 */ /* 0x040fe20000400000 */
[----:B------:R-:W-:Y:S01]  /*0c30*/  FMUL R27, R13, R19 ;  /* 0x000000130d1b7220 */ /* 0x000fe20000400000 */
[----:B------:R0:W-:Y:S01]  /*0c40*/  STL.128 [R1+0x20], R4 ;  /* 0x0000200401007387 */ /* 0x0001e20000100c00 */
[----:B------:R-:W-:-:S03]  /*0c50*/  FMUL R13, R15, R17 ;  /* 0x000000110f0d7220 */ /* 0x000fc60000400000 */
[----:B------:R1:W-:Y:S01]  /*0c60*/  STL.128 [R1+0x30], R24 ;  /* 0x0000301801007387 */ /* 0x0003e20000100c00 */
[C---:B0-----:R-:W-:Y:S01]  /*0c70*/  FMUL R4, R15.reuse, R20 ;  /* 0x000000140f047220 */ /* 0x041fe20000400000 */
[C---:B------:R-:W-:Y:S01]  /*0c80*/  FMUL R5, R15.reuse, R21 ;  /* 0x000000150f057220 */ /* 0x040fe20000400000 */
[C---:B------:R-:W-:Y:S01]  /*0c90*/  FMUL R6, R15.reuse, R22 ;  /* 0x000000160f067220 */ /* 0x040fe20000400000 */
[----:B------:R-:W-:Y:S01]  /*0ca0*/  FMUL R7, R15, R23 ;  /* 0x000000170f077220 */ /* 0x000fe20000400000 */
[-C--:B-1----:R-:W-:Y:S01]  /*0cb0*/  FMUL R24, R16, R9.reuse ;  /* 0x0000000910187220 */ /* 0x082fe20000400000 */
[-C--:B------:R-:W-:Y:S01]  /*0cc0*/  FMUL R25, R17, R9.reuse ;  /* 0x0000000911197220 */ /* 0x080fe20000400000 */
[-C--:B------:R-:W-:Y:S01]  /*0cd0*/  FMUL R26, R18, R9.reuse ;  /* 0x00000009121a7220 */ /* 0x080fe20000400000 */
[----:B------:R-:W-:Y:S01]  /*0ce0*/  FMUL R27, R19, R9 ;  /* 0x00000009131b7220 */ /* 0x000fe20000400000 */
[----:B------:R0:W-:Y:S04]  /*0cf0*/  STL.128 [R1+0x60], R4 ;  /* 0x0000600401007387 */ /* 0x0001e80000100c00 */
[----:B------:R-:W-:Y:S01]  /*0d00*/  STL.128 [R1+0xb0], R24 ;  /* 0x0000b01801007387 */ /* 0x000fe20000100c00 */
[C---:B0-----:R-:W-:Y:S01]  /*0d10*/  FMUL R4, R12.reuse, R16 ;  /* 0x000000100c047220 */ /* 0x041fe20000400000 */
[C---:B------:R-:W-:Y:S01]  /*0d20*/  FMUL R5, R12.reuse, R17 ;  /* 0x000000110c057220 */ /* 0x040fe20000400000 */
[C---:B------:R-:W-:Y:S01]  /*0d30*/  FMUL R6, R12.reuse, R18 ;  /* 0x000000120c067220 */ /* 0x040fe20000400000 */
[----:B------:R-:W-:Y:S01]  /*0d40*/  FMUL R7, R12, R19 ;  /* 0x000000130c077220 */ /* 0x000fe20000400000 */
[----:B------:R-:W-:-:S04]  /*0d50*/  FMUL R12, R15, R16 ;  /* 0x000000100f0c7220 */ /* 0x000fc80000400000 */
[----:B------:R0:W-:Y:S02]  /*0d60*/  STL.128 [R1+0x10], R4 ;  /* 0x0000100401007387 */ /* 0x0001e40000100c00 */
[C---:B0-----:R-:W-:Y:S01]  /*0d70*/  FMUL R4, R14.reuse, R16 ;  /* 0x000000100e047220 */ /* 0x041fe20000400000 */
[C---:B------:R-:W-:Y:S01]  /*0d80*/  FMUL R5, R14.reuse, R17 ;  /* 0x000000110e057220 */ /* 0x040fe20000400000 */
[CC--:B------:R-:W-:Y:S01]  /*0d90*/  FMUL R6, R14.reuse, R18.reuse ;  /* 0x000000120e067220 */ /* 0x0c0fe20000400000 */
[-C--:B------:R-:W-:Y:S01]  /*0da0*/  FMUL R7, R14, R19.reuse ;  /* 0x000000130e077220 */ /* 0x080fe20000400000 */
[C---:B------:R-:W-:Y:S01]  /*0db0*/  FMUL R14, R15.reuse, R18 ;  /* 0x000000120f0e7220 */ /* 0x040fe20000400000 */
[----:B------:R-:W-:-:S03]  /*0dc0*/  FMUL R15, R15, R19 ;  /* 0x000000130f0f7220 */ /* 0x000fc60000400000 */
[----:B------:R0:W-:Y:S04]  /*0dd0*/  STL.128 [R1+0x50], R4 ;  /* 0x0000500401007387 */ /* 0x0001e80000100c00 */
[----:B------:R1:W-:Y:S01]  /*0de0*/  STL.128 [R1+0x70], R12 ;  /* 0x0000700c01007387 */ /* 0x0003e20000100c00 */
[-C--:B0-----:R-:W-:Y:S01]  /*0df0*/  FMUL R4, R20, R8.reuse ;  /* 0x0000000814047220 */ /* 0x081fe20000400000 */
[-C--:B------:R-:W-:Y:S01]  /*0e00*/  FMUL R5, R21, R8.reuse ;  /* 0x0000000815057220 */ /* 0x080fe20000400000 */
[-C--:B------:R-:W-:Y:S01]  /*0e10*/  FMUL R6, R22, R8.reuse ;  /* 0x0000000816067220 */ /* 0x080fe20000400000 */
[-C--:B------:R-:W-:Y:S01]  /*0e20*/  FMUL R7, R23, R8.reuse ;  /* 0x0000000817077220 */ /* 0x080fe20000400000 */
[-C--:B-1----:R-:W-:Y:S01]  /*0e30*/  FMUL R12, R20, R9.reuse ;  /* 0x00000009140c7220 */ /* 0x082fe20000400000 */
[-C--:B------:R-:W-:Y:S01]  /*0e40*/  FMUL R13, R21, R9.reuse ;  /* 0x00000009150d7220 */ /* 0x080fe20000400000 */
[-C--:B------:R-:W-:Y:S01]  /*0e50*/  FMUL R14, R22, R9.reuse ;  /* 0x00000009160e7220 */ /* 0x080fe20000400000 */
[----:B------:R-:W-:Y:S01]  /*0e60*/  FMUL R15, R23, R9 ;  /* 0x00000009170f7220 */ /* 0x000fe20000400000 */
[----:B------:R0:W-:Y:S04]  /*0e70*/  STL.128 [R1+0x80], R4 ;  /* 0x0000800401007387 */ /* 0x0001e80000100c00 */
[----:B------:R1:W-:Y:S01]  /*0e80*/  STL.128 [R1+0xa0], R12 ;  /* 0x0000a00c01007387 */ /* 0x0003e20000100c00 */
[-C--:B0-----:R-:W-:Y:S01]  /*0e90*/  FMUL R4, R16, R8.reuse ;  /* 0x0000000810047220 */ /* 0x081fe20000400000 */
[-C--:B------:R-:W-:Y:S01]  /*0ea0*/  FMUL R5, R17, R8.reuse ;  /* 0x0000000811057220 */ /* 0x080fe20000400000 */
[-C--:B------:R-:W-:Y:S01]  /*0eb0*/  FMUL R6, R18, R8.reuse ;  /* 0x0000000812067220 */ /* 0x080fe20000400000 */
[----:B------:R-:W-:Y:S01]  /*0ec0*/  FMUL R7, R19, R8 ;  /* 0x0000000813077220 */ /* 0x000fe20000400000 */
[----:B-1----:R-:W3:Y:S04]  /*0ed0*/  LDL.128 R12, [R1+0x420] ;  /* 0x00042000010c7983 */ /* 0x002ee80000100c00 */
[----:B------:R0:W-:Y:S02]  /*0ee0*/  STL.128 [R1+0x90], R4 ;  /* 0x0000900401007387 */ /* 0x0001e40000100c00 */
[-C--:B0-----:R-:W-:Y:S01]  /*0ef0*/  FMUL R4, R16, R10.reuse ;  /* 0x0000000a10047220 */ /* 0x081fe20000400000 */
[-C--:B------:R-:W-:Y:S01]  /*0f00*/  FMUL R5, R17, R10.reuse ;  /* 0x0000000a11057220 */ /* 0x080fe20000400000 */
[-C--:B------:R-:W-:Y:S01]  /*0f10*/  FMUL R6, R18, R10.reuse ;  /* 0x0000000a12067220 */ /* 0x080fe20000400000 */
[----:B------:R-:W-:-:S05]  /*0f20*/  FMUL R7, R19, R10 ;  /* 0x0000000a13077220 */ /* 0x000fca0000400000 */
[----:B------:R0:W-:Y:S04]  /*0f30*/  STL.128 [R1+0xd0], R4 ;  /* 0x0000d00401007387 */ /* 0x0001e80000100c00 */
[----:B0-----:R-:W4:Y:S01]  /*0f40*/  LDL.128 R4, [R1+0x430] ;  /* 0x0004300001047983 */ /* 0x001f220000100c00 */
[-C--:B------:R-:W-:Y:S01]  /*0f50*/  FMUL R24, R20, R11.reuse ;  /* 0x0000000b14187220 */ /* 0x080fe20000400000 */
[-C--:B------:R-:W-:Y:S01]  /*0f60*/  FMUL R25, R21, R11.reuse ;  /* 0x0000000b15197220 */ /* 0x080fe20000400000 */
[-C--:B------:R-:W-:Y:S01]  /*0f70*/  FMUL R26, R22, R11.reuse ;  /* 0x0000000b161a7220 */ /* 0x080fe20000400000 */
[-C--:B------:R-:W-:Y:S01]  /*0f80*/  FMUL R27, R23, R11.reuse ;  /* 0x0000000b171b7220 */ /* 0x080fe20000400000 */
[-C--:B------:R-:W-:Y:S01]  /*0f90*/  FMUL R8, R16, R11.reuse ;  /* 0x0000000b10087220 */ /* 0x080fe20000400000 */
[-C--:B------:R-:W-:Y:S01]  /*0fa0*/  FMUL R9, R17, R11.reuse ;  /* 0x0000000b11097220 */ /* 0x080fe20000400000 */
[-C--:B------:R-:W-:Y:S01]  /*0fb0*/  FMUL R10, R18, R11.reuse ;  /* 0x0000000b120a7220 */ /* 0x080fe20000400000 */
[----:B------:R-:W-:-:S05]  /*0fc0*/  FMUL R11, R19, R11 ;  /* 0x0000000b130b7220 */ /* 0x000fca0000400000 */
[----:B------:R3:W-:Y:S04]  /*0fd0*/  STL.128 [R1+0xf0], R8 ;  /* 0x0000f00801007387 */ /* 0x0007e80000100c00 */
[----:B------:R-:W-:Y:S01]  /*0fe0*/  STL.128 [R1+0xe0], R24 ;  /* 0x0000e01801007387 */ /* 0x000fe20000100c00 */
[-C--:B---3--:R-:W-:Y:S01]  /*0ff0*/  FMUL R8, R20, R12.reuse ;  /* 0x0000000c14087220 */ /* 0x088fe20000400000 */
[-C--:B------:R-:W-:Y:S01]  /*1000*/  FMUL R9, R21, R12.reuse ;  /* 0x0000000c15097220 */ /* 0x080fe20000400000 */
[-C--:B------:R-:W-:Y:S01]  /*1010*/  FMUL R10, R22, R12.reuse ;  /* 0x0000000c160a7220 */ /* 0x080fe20000400000 */
[----:B------:R-:W-:-:S05]  /*1020*/  FMUL R11, R23, R12 ;  /* 0x0000000c170b7220 */ /* 0x000fca0000400000 */
[----:B------:R0:W-:Y:S02]  /*1030*/  STL.128 [R1+0x100], R8 ;  /* 0x0001000801007387 */ /* 0x0001e40000100c00 */
[-C--:B0-----:R-:W-:Y:S01]  /*1040*/  FMUL R8, R20, R13.reuse ;  /* 0x0000000d14087220 */ /* 0x081fe20000400000 */
[-C--:B------:R-:W-:Y:S01]  /*1050*/  FMUL R9, R21, R13.reuse ;  /* 0x0000000d15097220 */ /* 0x080fe20000400000 */
[-C--:B------:R-:W-:Y:S01]  /*1060*/  FMUL R10, R22, R13.reuse ;  /* 0x0000000d160a7220 */ /* 0x080fe20000400000 */
[----:B------:R-:W-:-:S05]  /*1070*/  FMUL R11, R23, R13 ;  /* 0x0000000d170b7220 */ /* 0x000fca0000400000 */
[----:B------:R0:W-:Y:S01]  /*1080*/  STL.128 [R1+0x120], R8 ;  /* 0x0001200801007387 */ /* 0x0001e20000100c00 */
[-C--:B------:R-:W-:Y:S01]  /*1090*/  FMUL R24, R16, R12.reuse ;  /* 0x0000000c10187220 */ /* 0x080fe20000400000 */
[-C--:B------:R-:W-:Y:S01]  /*10a0*/  FMUL R25, R17, R12.reuse ;  /* 0x0000000c11197220 */ /* 0x080fe20000400000 */
[-C--:B------:R-:W-:Y:S01]  /*10b0*/  FMUL R26, R18, R12.reuse ;  /* 0x0000000c121a7220 */ /* 0x080fe20000400000 */
[----:B------:R-:W-:Y:S01]  /*10c0*/  FMUL R27, R19, R12 ;  /* 0x0000000c131b7220 */ /* 0x000fe20000400000 */
[-C--:B0-----:R-:W-:Y:S01]  /*10d0*/  FMUL R8, R16, R13.reuse ;  /* 0x0000000d10087220 */ /* 0x081fe20000400000 */
[-C--:B------:R-:W-:Y:S01]  /*10e0*/  FMUL R9, R17, R13.reuse ;  /* 0x0000000d11097220 */ /* 0x080fe20000400000 */
[-C--:B------:R-:W-:Y:S01]  /*10f0*/  FMUL R10, R18, R13.reuse ;  /* 0x0000000d120a7220 */ /* 0x080fe20000400000 */
[----:B------:R-:W-:-:S05]  /*1100*/  FMUL R11, R19, R13 ;  /* 0x0000000d130b7220 */ /* 0x000fca0000400000 */
[----:B------:R0:W-:Y:S01]  /*1110*/  STL.128 [R1+0x130], R8 ;  /* 0x0001300801007387 */ /* 0x0001e20000100c00 */
[CC--:B------:R-:W-:Y:S01]  /*1120*/  FMUL R12, R16.reuse, R15.reuse ;  /* 0x0000000f100c7220 */ /* 0x0c0fe20000400000 */
[C---:B------:R-:W-:Y:S02]  /*1130*/  FMUL R13, R17.reuse, R15 ;  /* 0x0000000f110d7220 */ /* 0x040fe40000400000 */
[----:B------:R1:W-:Y:S01]  /*1140*/  STL.128 [R1+0x110], R24 ;  /* 0x0001101801007387 */ /* 0x0003e20000100c00 */
[-C--:B0-----:R-:W-:Y:S01]  /*1150*/  FMUL R8, R16, R14.reuse ;  /* 0x0000000e10087220 */ /* 0x081fe20000400000 */
[-C--:B------:R-:W-:Y:S01]  /*1160*/  FMUL R9, R17, R14.reuse ;  /* 0x0000000e11097220 */ /* 0x080fe20000400000 */
[-C--:B------:R-:W-:Y:S01]  /*1170*/  FMUL R10, R18, R14.reuse ;  /* 0x0000000e120a7220 */ /* 0x080fe20000400000 */
[----:B------:R-:W-:-:S05]  /*1180*/  FMUL R11, R19, R14 ;  /* 0x0000000e130b7220 */ /* 0x000fca0000400000 */
[----:B------:R0:W-:Y:S01]  /*1190*/  STL.128 [R1+0x150], R8 ;  /* 0x0001500801007387 */ /* 0x0001e20000100c00 */
[-C--:B-1----:R-:W-:Y:S01]  /*11a0*/  FMUL R24, R20, R14.reuse ;  /* 0x0000000e14187220 */ /* 0x082fe20000400000 */
[-C--:B------:R-:W-:Y:S01]  /*11b0*/  FMUL R25, R21, R14.reuse ;  /* 0x0000000e15197220 */ /* 0x080fe20000400000 */
[-C--:B------:R-:W-:Y:S01]  /*11c0*/  FMUL R26, R22, R14.reuse ;  /* 0x0000000e161a7220 */ /* 0x080fe20000400000 */
[----:B------:R-:W-:Y:S01]  /*11d0*/  FMUL R27, R23, R14 ;  /* 0x0000000e171b7220 */ /* 0x000fe20000400000 */
[-C--:B------:R-:W-:Y:S01]  /*11e0*/  FMUL R14, R18, R15.reuse ;  /* 0x0000000f120e7220 */ /* 0x080fe20000400000 */
[-C--:B0-----:R-:W-:Y:S01]  /*11f0*/  FMUL R8, R20, R15.reuse ;  /* 0x0000000f14087220 */ /* 0x081fe20000400000 */
[-C--:B------:R-:W-:Y:S01]  /*1200*/  FMUL R9, R21, R15.reuse ;  /* 0x0000000f15097220 */ /* 0x080fe20000400000 */
[-C--:B------:R-:W-:Y:S01]  /*1210*/  FMUL R10, R22, R15.reuse ;  /* 0x0000000f160a7220 */ /* 0x080fe20000400000 */
[-C--:B------:R-:W-:Y:S01]  /*1220*/  FMUL R11, R23, R15.reuse ;  /* 0x0000000f170b7220 */ /* 0x080fe20000400000 */
[----:B------:R-:W-:-:S04]  /*1230*/  FMUL R15, R19, R15 ;  /* 0x0000000f130f7220 */ /* 0x000fc80000400000 */
[----:B------:R4:W-:Y:S04]  /*1240*/  STL.128 [R1+0x160], R8 ;  /* 0x0001600801007387 */ /* 0x0009e80000100c00 */
[----:B------:R0:W-:Y:S01]  /*1250*/  STL.128 [R1+0x170], R12 ;  /* 0x0001700c01007387 */ /* 0x0001e20000100c00 */
[-C--:B----4-:R-:W-:Y:S01]  /*1260*/  FMUL R8, R20, R4.reuse ;  /* 0x0000000414087220 */ /* 0x090fe20000400000 */
[-C--:B------:R-:W-:Y:S01]  /*1270*/  FMUL R9, R21, R4.reuse ;  /* 0x0000000415097220 */ /* 0x080fe20000400000 */
[-C--:B------:R-:W-:Y:S01]  /*1280*/  FMUL R10, R22, R4.reuse ;  /* 0x00000004160a7220 */ /* 0x080fe20000400000 */
[----:B------:R-:W-:Y:S01]  /*1290*/  FMUL R11, R23, R4 ;  /* 0x00000004170b7220 */ /* 0x000fe20000400000 */
[----:B0-----:R-:W3:Y:S04]  /*12a0*/  LDL.128 R12, [R1+0x460] ;  /* 0x00046000010c7983 */ /* 0x001ee80000100c00 */
[----:B------:R0:W-:Y:S04]  /*12b0*/  STL.128 [R1+0x180], R8 ;  /* 0x0001800801007387 */ /* 0x0001e80000100c00 */
[----:B0-----:R-:W4:Y:S01]  /*12c0*/  LDL.128 R8, [R1+0x470] ;  /* 0x0004700001087983 */ /* 0x001f220000100c00 */
[-C--:B------:R-:W-:Y:S01]  /*12d0*/  FMUL R28, R20, R6.reuse ;  /* 0x00000006141c7220 */ /* 0x080fe20000400000 */
[-C--:B------:R-:W-:Y:S01]  /*12e0*/  FMUL R29, R21, R6.reuse ;  /* 0x00000006151d7220 */ /* 0x080fe20000400000 */
[-C--:B------:R-:W-:Y:S01]  /*12f0*/  FMUL R30, R22, R6.reuse ;  /* 0x00000006161e7220 */ /* 0x080fe20000400000 */
[----:B------:R0:W-:Y:S01]  /*1300*/  STL.128 [R1+0x140], R24 ;  /* 0x0001401801007387 */ /* 0x0001e20000100c00 */
[----:B------:R-:W-:-:S05]  /*1310*/  FMUL R31, R23, R6 ;  /* 0x00000006171f7220 */ /* 0x000fca0000400000 */
[----:B------:R1:W-:Y:S01]  /*1320*/  STL.128 [R1+0x1c0], R28 ;  /* 0x0001c01c01007387 */ /* 0x0003e20000100c00 */
[-C--:B0-----:R-:W-:Y:S01]  /*1330*/  FMUL R24, R20, R5.reuse ;  /* 0x0000000514187220 */ /* 0x081fe20000400000 */
[-C--:B------:R-:W-:Y:S01]  /*1340*/  FMUL R25, R21, R5.reuse ;  /* 0x0000000515197220 */ /* 0x080fe20000400000 */
[-C--:B------:R-:W-:Y:S01]  /*1350*/  FMUL R26, R22, R5.reuse ;  /* 0x00000005161a7220 */ /* 0x080fe20000400000 */
[----:B------:R-:W-:Y:S01]  /*1360*/  FMUL R27, R23, R5 ;  /* 0x00000005171b7220 */ /* 0x000fe20000400000 */
[-C--:B------:R-:W-:Y:S01]  /*1370*/  FMUL R20, R20, R7.reuse ;  /* 0x0000000714147220 */ /* 0x080fe20000400000 */
[-C--:B------:R-:W-:Y:S01]  /*1380*/  FMUL R21, R21, R7.reuse ;  /* 0x0000000715157220 */ /* 0x080fe20000400000 */
[-C--:B------:R-:W-:Y:S01]  /*1390*/  FMUL R22, R22, R7.reuse ;  /* 0x0000000716167220 */ /* 0x080fe20000400000 */
[----:B------:R-:W-:Y:S01]  /*13a0*/  FMUL R23, R23, R7 ;  /* 0x0000000717177220 */ /* 0x000fe20000400000 */
[----:B------:R0:W-:Y:S01]  /*13b0*/  STL.128 [R1+0x1a0], R24 ;  /* 0x0001a01801007387 */ /* 0x0001e20000100c00 */
[-C--:B-1----:R-:W-:Y:S01]  /*13c0*/  FMUL R28, R16, R5.reuse ;  /* 0x00000005101c7220 */ /* 0x082fe20000400000 */
[-C--:B------:R-:W-:Y:S01]  /*13d0*/  FMUL R29, R17, R5.reuse ;  /* 0x00000005111d7220 */ /* 0x080fe20000400000 */
[-C--:B------:R-:W-:Y:S01]  /*13e0*/  FMUL R30, R18, R5.reuse ;  /* 0x00000005121e7220 */ /* 0x080fe20000400000 */
[----:B------:R1:W-:Y:S01]  /*13f0*/  STL.128 [R1+0x1e0], R20 ;  /* 0x0001e01401007387 */ /* 0x0003e20000100c00 */
[----:B------:R-:W-:-:S05]  /*1400*/  FMUL R31, R19, R5 ;  /* 0x00000005131f7220 */ /* 0x000fca0000400000 */
[----:B------:R-:W-:Y:S01]  /*1410*/  STL.128 [R1+0x1b0], R28 ;  /* 0x0001b01c01007387 */ /* 0x000fe20000100c00 */
[-C--:B0-----:R-:W-:Y:S01]  /*1420*/  FMUL R24, R16, R4.reuse ;  /* 0x0000000410187220 */ /* 0x081fe20000400000 */
[-C--:B------:R-:W-:Y:S01]  /*1430*/  FMUL R25, R17, R4.reuse ;  /* 0x0000000411197220 */ /* 0x080fe20000400000 */
[-C--:B------:R-:W-:Y:S01]  /*1440*/  FMUL R26, R18, R4.reuse ;  /* 0x00000004121a7220 */ /* 0x080fe20000400000 */
[----:B------:R-:W-:Y:S01]  /*1450*/  FMUL R27, R19, R4 ;  /* 0x00000004131b7220 */ /* 0x000fe20000400000 */
[-C--:B-1----:R-:W-:Y:S01]  /*1460*/  FMUL R20, R16, R6.reuse ;  /* 0x0000000610147220 */ /* 0x082fe20000400000 */
[-C--:B------:R-:W-:Y:S01]  /*1470*/  FMUL R21, R17, R6.reuse ;  /* 0x0000000611157220 */ /* 0x080fe20000400000 */
[-C--:B------:R-:W-:Y:S01]  /*1480*/  FMUL R22, R18, R6.reuse ;  /* 0x0000000612167220 */ /* 0x080fe20000400000 */
[----:B------:R-:W-:Y:S01]  /*1490*/  FMUL R23, R19, R6 ;  /* 0x0000000613177220 */ /* 0x000fe20000400000 */
[-C--:B------:R-:W-:Y:S01]  /*14a0*/  FMUL R16, R16, R7.reuse ;  /* 0x0000000710107220 */ /* 0x080fe20000400000 */
[-C--:B------:R-:W-:Y:S01]  /*14b0*/  FMUL R17, R17, R7.reuse ;  /* 0x0000000711117220 */ /* 0x080fe20000400000 */
[-C--:B------:R-:W-:Y:S01]  /*14c0*/  FMUL R18, R18, R7.reuse ;  /* 0x0000000712127220 */ /* 0x080fe20000400000 */
[-C--:B------:R-:W-:Y:S01]  /*14d0*/  FMUL R19, R19, R7.reuse ;  /* 0x0000000713137220 */ /* 0x080fe20000400000 */
[----:B------:R-:W-:Y:S04]  /*14e0*/  STL.128 [R1+0x1d0], R20 ;  /* 0x0001d01401007387 */ /* 0x000fe80000100c00 */
[----:B------:R-:W-:Y:S04]  /*14f0*/  STL.128 [R1+0x1f0], R16 ;  /* 0x0001f01001007387 */ /* 0x000fe80000100c00 */
[----:B------:R0:W-:Y:S02]  /*1500*/  STL.128 [R1+0x190], R24 ;  /* 0x0001901801007387 */ /* 0x0001e40000100c00 */
[----:B0-----:R-:W-:Y:S01]  /*1510*/  MOV R25, RZ ;  /* 0x000000ff00197202 */ /* 0x001fe20000000f00 */
[-C--:B---3--:R-:W-:Y:S01]  /*1520*/  FMUL R12, R12, R7.reuse ;  /* 0x000000070c0c7220 */ /* 0x088fe20000400000 */
[-C--:B------:R-:W-:Y:S01]  /*1530*/  FMUL R13, R13, R7.reuse ;  /* 0x000000070d0d7220 */ /* 0x080fe20000400000 */
[-C--:B------:R-:W-:Y:S01]  /*1540*/  FMUL R14, R14, R7.reuse ;  /* 0x000000070e0e7220 */ /* 0x080fe20000400000 */
[----:B------:R-:W-:-:S05]  /*1550*/  FMUL R15, R15, R7 ;  /* 0x000000070f0f7220 */ /* 0x000fca0000400000 */
[----:B------:R0:W-:Y:S01]  /*1560*/  STL.128 [R1+0x200], R12 ;  /* 0x0002000c01007387 */ /* 0x0001e20000100c00 */
[-C--:B----4-:R-:W-:Y:S01]  /*1570*/  FMUL R8, R8, R7.reuse ;  /* 0x0000000708087220 */ /* 0x090fe20000400000 */
[-C--:B------:R-:W-:Y:S01]  /*1580*/  FMUL R9, R9, R7.reuse ;  /* 0x0000000709097220 */ /* 0x080fe20000400000 */
[-C--:B------:R-:W-:Y:S01]  /*1590*/  FMUL R10, R10, R7.reuse ;  /* 0x000000070a0a7220 */ /* 0x080fe20000400000 */
[----:B------:R-:W-:-:S05]  /*15a0*/  FMUL R11, R11, R7 ;  /* 0x000000070b0b7220 */ /* 0x000fca0000400000 */
[----:B------:R0:W-:Y:S02]  /*15b0*/  STL.128 [R1+0x210], R8 ;  /* 0x0002100801007387 */ /* 0x0001e40000100c00 */
.L_x_1:
[----:B01----:R-:W0:Y:S01]  /*15c0*/  LDC.64 R12, c[0x0][0x390] ;  /* 0x0000e400ff0c7b82 */ /* 0x003e220000000a00 */
[----:B------:R-:W-:Y:S02]  /*15d0*/  IADD3 R4, PT, PT, R36, R25, RZ ;  /* 0x0000001924047210 */ /* 0x000fe40007ffe0ff */
[----:B------:R-:W-:Y:S02]  /*15e0*/  SHF.L.U32 R14, R25, 0x4, RZ ;  /* 0x00000004190e7819 */ /* 0x000fe400000006ff */
[----:B------:R-:W-:Y:S02]  /*15f0*/  LEA R5, R4, R35, 0x7 ;  /* 0x0000002304057211 */ /* 0x000fe400078e38ff */
[----:B------:R-:W-:-:S05]  /*1600*/  LEA R14, R14, R1, 0x2 ;  /* 0x000000010e0e7211 */ /* 0x000fca00078e10ff */
[----:B------:R-:W3:Y:S01]  /*1610*/  LDL.128 R8, [R14] ;  /* 0x000000000e087983 */ /* 0x000ee20000100c00 */
[----:B0-----:R-:W-:-:S05]  /*1620*/  IMAD.WIDE R12, R5, 0x4, R12 ;  /* 0x00000004050c7825 */ /* 0x001fca00078e020c */
[----:B------:R-:W3:Y:S04]  /*1630*/  LDG.E R5, desc[UR8][R12.64] ;  /* 0x000000080c057981 */ /* 0x000ee8000c1e1900 */
[----:B------:R-:W4:Y:S04]  /*1640*/  LDG.E R4, desc[UR8][R12.64+0x4] ;  /* 0x000004080c047981 */ /* 0x000f28000c1e1900 */
[----:B------:R-:W5:Y:S04]  /*1650*/  LDG.E R15, desc[UR8][R12.64+0x8] ;  /* 0x000008080c0f7981 */ /* 0x000f68000c1e1900 */
[----:B------:R-:W2:Y:S04]  /*1660*/  LDG.E R17, desc[UR8][R12.64+0x10] ;  /* 0x000010080c117981 */ /* 0x000ea8000c1e1900 */
[----:B------:R-:W2:Y:S04]  /*1670*/  LDG.E R16, desc[UR8][R12.64+0x14] ;  /* 0x000014080c107981 */ /* 0x000ea8000c1e1900 */
[----:B------:R-:W2:Y:S01]  /*1680*/  LDG.E R31, desc[UR8][R12.64+0x28] ;  /* 0x000028080c1f7981 */ /* 0x000ea2000c1e1900 */
[----:B---3--:R-:W-:-:S03]  /*1690*/  FADD R19, R8, R5 ;  /* 0x0000000508137221 */ /* 0x008fc60000000000 */
[----:B------:R-:W3:Y:S01]  /*16a0*/  LDG.E R8, desc[UR8][R12.64+0xc] ;  /* 0x00000c080c087981 */ /* 0x000ee2000c1e1900 */
[----:B----4-:R-:W-:-:S03]  /*16b0*/  FADD R21, R9, R4 ;  /* 0x0000000409157221 */ /* 0x010fc60000000000 */
[----:B------:R-:W2:Y:S04]  /*16c0*/  LDL.128 R4, [R14+0x10] ;  /* 0x000010000e047983 */ /* 0x000ea80000100c00 */
[----:B------:R-:W4:Y:S01]  /*16d0*/  LDG.E R9, desc[UR8][R12.64+0x18] ;  /* 0x000018080c097981 */ /* 0x000f22000c1e1900 */
[----:B-----5:R-:W-:Y:S01]  /*16e0*/  FADD R23, R10, R15 ;  /* 0x0000000f0a177221 */ /* 0x020fe20000000000 */
[----:B---3--:R-:W-:Y:S01]  /*16f0*/  FADD R15, R11, R8 ;  /* 0x000000080b0f7221 */ /* 0x008fe20000000000 */
[----:B--2---:R-:W-:Y:S01]  /*1700*/  FADD R17, R4, R17 ;  /* 0x0000001104117221 */ /* 0x004fe20000000000 */
[----:B------:R-:W-:Y:S01]  /*1710*/  FADD R27, R5, R16 ;  /* 0x00000010051b7221 */ /* 0x000fe20000000000 */
[----:B------:R-:W2:Y:S01]  /*1720*/  LDG.E R4, desc[UR8][R12.64+0x1c] ;  /* 0x00001c080c047981 */ /* 0x000ea2000c1e1900 */
[----:B----4-:R-:W-:-:S03]  /*1730*/  FADD R29, R6, R9 ;  /* 0x00000009061d7221 */ /* 0x010fc60000000000 */
[----:B------:R-:W3:Y:S04]  /*1740*/  LDL.128 R8, [R14+0x20] ;  /* 0x000020000e087983 */ /* 0x000ee80000100c00 */
[----:B------:R-:W4:Y:S04]  /*1750*/  LDG.E R5, desc[UR8][R12.64+0x20] ;  /* 0x000020080c057981 */ /* 0x000f28000c1e1900 */
[----:B------:R-:W5:Y:S04]  /*1760*/  LDG.E R6, desc[UR8][R12.64+0x24] ;  /* 0x000024080c067981 */ /* 0x000f68000c1e1900 */
[----:B------:R-:W-:Y:S04]  /*1770*/  STG.E desc[UR8][R12.64], R19 ;  /* 0x000000130c007986 */ /* 0x000fe8000c101908 */
[----:B------:R-:W-:Y:S04]  /*1780*/  STG.E desc[UR8][R12.64+0x4], R21 ;  /* 0x000004150c007986 */ /* 0x000fe8000c101908 */
[----:B------:R0:W-:Y:S04]  /*1790*/  STG.E desc[UR8][R12.64+0x8], R23 ;  /* 0x000008170c007986 */ /* 0x0001e8000c101908 */
[----:B------:R1:W-:Y:S04]  /*17a0*/  STG.E desc[UR8][R12.64+0xc], R15 ;  /* 0x00000c0f0c007986 */ /* 0x0003e8000c101908 */
[----:B------:R-:W5:Y:S04]  /*17b0*/  LDG.E R16, desc[UR8][R12.64+0x34] ;  /* 0x000034080c107981 */ /* 0x000f68000c1e1900 */
[----:B0-----:R-:W5:Y:S04]  /*17c0*/  LDG.E R23, desc[UR8][R12.64+0x30] ;  /* 0x000030080c177981 */ /* 0x001f68000c1e1900 */
[----:B-1----:R-:W5:Y:S01]  /*17d0*/  LDG.E R15, desc[UR8][R12.64+0x38] ;  /* 0x000038080c0f7981 */ /* 0x002f62000c1e1900 */
[----:B--2---:R-:W-:Y:S01]  /*17e0*/  FADD R19, R7, R4 ;  /* 0x0000000407137221 */ /* 0x004fe20000000000 */
[----:B---3--:R-:W-:-:S02]  /*17f0*/  FADD R31, R10, R31 ;  /* 0x0000001f0a1f7221 */ /* 0x008fc40000000000 */
[----:B------:R-:W2:Y:S01]  /*1800*/  LDG.E R10, desc[UR8][R12.64+0x2c] ;  /* 0x00002c080c0a7981 */ /* 0x000ea2000c1e1900 */
[----:B----4-:R-:W-:-:S03]  /*1810*/  FADD R21, R8, R5 ;  /* 0x0000000508157221 */ /* 0x010fc60000000000 */
[----:B------:R-:W3:Y:S01]  /*1820*/  LDG.E R8, desc[UR8][R12.64+0x3c] ;  /* 0x00003c080c087981 */ /* 0x000ee2000c1e1900 */
[----:B-----5:R-:W-:-:S03]  /*1830*/  FADD R9, R9, R6 ;  /* 0x0000000609097221 */ /* 0x020fc60000000000 */
[----:B------:R-:W4:Y:S01]  /*1840*/  LDL.128 R4, [R14+0x30] ;  /* 0x000030000e047983 */ /* 0x000f220000100c00 */
[----:B------:R-:W-:-:S04]  /*1850*/  IADD3 R25, PT, PT, R25, 0x1, RZ ;  /* 0x0000000119197810 */ /* 0x000fc80007ffe0ff */
[----:B------:R-:W-:Y:S01]  /*1860*/  ISETP.NE.AND P0, PT, R25, 0x10, PT ;  /* 0x000000101900780c */ /* 0x000fe20003f05270 */
[----:B------:R1:W-:Y:S04]  /*1870*/  STG.E desc[UR8][R12.64+0x10], R17 ;  /* 0x000010110c007986 */ /* 0x0003e8000c101908 */
[----:B------:R1:W-:Y:S04]  /*1880*/  STG.E desc[UR8][R12.64+0x14], R27 ;  /* 0x0000141b0c007986 */ /* 0x0003e8000c101908 */
[----:B------:R1:W-:Y:S04]  /*1890*/  STG.E desc[UR8][R12.64+0x18], R29 ;  /* 0x0000181d0c007986 */ /* 0x0003e8000c101908 */
[----:B------:R1:W-:Y:S04]  /*18a0*/  STG.E desc[UR8][R12.64+0x1c], R19 ;  /* 0x00001c130c007986 */ /* 0x0003e8000c101908 */
[----:B------:R1:W-:Y:S04]  /*18b0*/  STG.E desc[UR8][R12.64+0x20], R21 ;  /* 0x000020150c007986 */ /* 0x0003e8000c101908 */
[----:B------:R1:W-:Y:S04]  /*18c0*/  STG.E desc[UR8][R12.64+0x24], R9 ;  /* 0x000024090c007986 */ /* 0x0003e8000c101908 */
[----:B------:R1:W-:Y:S01]  /*18d0*/  STG.E desc[UR8][R12.64+0x28], R31 ;  /* 0x0000281f0c007986 */ /* 0x0003e2000c101908 */
[----:B--2---:R-:W-:Y:S01]  /*18e0*/  FADD R11, R11, R10 ;  /* 0x0000000a0b0b7221 */ /* 0x004fe20000000000 */
[----:B----4-:R-:W-:Y:S01]  /*18f0*/  FADD R23, R4, R23 ;  /* 0x0000001704177221 */ /* 0x010fe20000000000 */
[----:B------:R-:W-:Y:S01]  /*1900*/  FADD R5, R5, R16 ;  /* 0x0000001005057221 */ /* 0x000fe20000000000 */
[----:B------:R-:W-:Y:S01]  /*1910*/  FADD R15, R6, R15 ;  /* 0x0000000f060f7221 */ /* 0x000fe20000000000 */
[----:B---3--:R-:W-:Y:S01]  /*1920*/  FADD R7, R7, R8 ;  /* 0x0000000807077221 */ /* 0x008fe20000000000 */
[----:B------:R1:W-:Y:S04]  /*1930*/  STG.E desc[UR8][R12.64+0x2c], R11 ;  /* 0x00002c0b0c007986 */ /* 0x0003e8000c101908 */
[----:B------:R1:W-:Y:S04]  /*1940*/  STG.E desc[UR8][R12.64+0x30], R23 ;  /* 0x000030170c007986 */ /* 0x0003e8000c101908 */
[----:B------:R1:W-:Y:S04]  /*1950*/  STG.E desc[UR8][R12.64+0x34], R5 ;  /* 0x000034050c007986 */ /* 0x0003e8000c101908 */
[----:B------:R1:W-:Y:S04]  /*1960*/  STG.E desc[UR8][R12.64+0x38], R15 ;  /* 0x0000380f0c007986 */ /* 0x0003e8000c101908 */
[----:B------:R1:W-:Y:S01]  /*1970*/  STG.E desc[UR8][R12.64+0x3c], R7 ;  /* 0x00003c070c007986 */ /* 0x0003e2000c101908 */
[----:B------:R-:W-:Y:S05]  /*1980*/  @P0 BRA `(.L_x_1) ;  /* 0xfffffffc000c0947 */ /* 0x000fea000383ffff */
[----:B------:R-:W-:Y:S05]  /*1990*/  @!P1 BRA `(.L_x_2) ;  /* 0xffffffec000c9947 */ /* 0x000fea000383ffff */
[----:B------:R-:W-:Y:S05]  /*19a0*/  EXIT ;  /* 0x000000000000794d */ /* 0x000fea0003800000 */
.L_x_3:
[----:B------:R-:W-:-:S00]  /*19b0*/  BRA `(.L_x_3) ;  /* 0xfffffffc00fc7947 */ /* 0x000fc0000383ffff */
[----:B------:R-:W-:-:S00]  /*19c0*/  NOP ;  /* 0x0000000000007918 */ /* 0x000fc00000000000 */
        /* <DEDUP_REMOVED lines=11> */
.L_x_4:


//--------------------- .nv.shared._Z6matmulPfS_S_ --------------------------
	.section	.nv.shared._Z6matmulPfS_S_,"aw",@nobits
	.sectionflags	@""
	.align	4
.nv.shared._Z6matmulPfS_S_:
	.zero		9216


//--------------------- .nv.shared.reserved.0     --------------------------
	.section	.nv.shared.reserved.0,"aw",@nobits
	.weak		__nv_reservedSMEM_offset_0_alias
	.size		__nv_reservedSMEM_offset_0_alias, 0, 64
	.other		__nv_reservedSMEM_offset_0_alias,@"STO_CUDA_RESERVED_SHARED STV_DEFAULT"
__nv_reservedSMEM_offset_0_alias:
	.zero		0
	.zero		64


//--------------------- .nv.constant0._Z6matmulPfS_S_ --------------------------
	.section	.nv.constant0._Z6matmulPfS_S_,"a",@progbits
	.sectionflags	@""
	.align	4
.nv.constant0._Z6matmulPfS_S_:
	.zero		920


//--------------------- SYMBOLS --------------------------

	.type		.nv.reservedSmem.offset0,@object
	.size		.nv.reservedSmem.offset0,0x4
	.type		.nv.reservedSmem.cap,@object
	.size		.nv.reservedSmem.cap,0x4
